//
// Generated by NVIDIA NVVM Compiler
//
// Compiler Build ID: CL-36424714
// Cuda compilation tools, release 13.0, V13.0.88
// Based on NVVM 20.0.0
//

.version 9.0
.target sm_100
.address_size 64

	// .globl	_Z5hellov
.extern .func  (.param .b32 func_retval0) vprintf
(
	.param .b64 vprintf_param_0,
	.param .b64 vprintf_param_1
)
;
.global .align 1 .b8 $str[44] = {10, 84, 104, 101, 32, 98, 108, 111, 99, 107, 32, 73, 68, 32, 105, 115, 32, 37, 100, 32, 45, 45, 45, 32, 84, 104, 101, 32, 116, 104, 114, 101, 97, 100, 32, 73, 68, 32, 105, 115, 32, 37, 100};

.visible .entry _Z5hellov()
{
	.local .align 8 .b8 	__local_depot0[8];
	.reg .b64 	%SP;
	.reg .b64 	%SPL;
	.reg .b32 	%r<5>;
	.reg .b64 	%rd<5>;

	mov.u64 	%SPL, __local_depot0;
	cvta.local.u64 	%SP, %SPL;
	add.u64 	%rd1, %SP, 0;
	add.u64 	%rd2, %SPL, 0;
	mov.u32 	%r1, %ctaid.x;
	mov.u32 	%r2, %tid.x;
	st.local.v2.u32 	[%rd2], {%r1, %r2};
	mov.u64 	%rd3, $str;
	cvta.global.u64 	%rd4, %rd3;
	{ // callseq 0, 0
	.param .b64 param0;
	st.param.b64 	[param0], %rd4;
	.param .b64 param1;
	st.param.b64 	[param1], %rd1;
	.param .b32 retval0;
	call.uni (retval0), 
	vprintf, 
	(
	param0, 
	param1
	);
	ld.param.b32 	%r3, [retval0];
	} // callseq 0
	ret;

}


// ===== COMPILED SASS (sm_100) =====

	.target	sm_100

	.elftype	@"ET_EXEC"


//--------------------- .note.nv.tkinfo           --------------------------
	.section	.note.nv.tkinfo,"",@"SHT_NOTE"
	.sectionflags	@"SHF_NOTE_NV_TKINFO"
	.tkinfo
        /*0018*/ 	.word	0x00000002
        /*0030*/ 	.string	""
        /*0030*/ 	.string	"ptxas"
        /*0030*/ 	.string	"Cuda compilation tools, release 13.0, V13.0.88"
        /*0030*/ 	.string	"Build cuda_13.0.r13.0/compiler.36424714_0"
        /*0030*/ 	.string	"-arch sm_100 -m 64 "



//--------------------- .note.nv.cuinfo           --------------------------
	.section	.note.nv.cuinfo,"",@"SHT_NOTE"
	.sectionflags	@"SHF_NOTE_NV_CUINFO"
        /*0018*/ 	.short	0x0002
        /*001a*/ 	.short	0x0064
        /*001c*/ 	.short	0x0082
	.zero		2


//--------------------- .nv.info                  --------------------------
	.section	.nv.info,"",@"SHT_CUDA_INFO"
	.align	4


	//----- nvinfo : EIATTR_REGCOUNT
	.align		4
        /*0000*/ 	.byte	0x04, 0x2f
        /*0002*/ 	.short	(.L_2 - .L_1)
	.align		4
.L_1:
        /*0004*/ 	.word	index@(_Z5hellov)
        /*0008*/ 	.word	0x00000018


	//----- nvinfo : EIATTR_FRAME_SIZE
	.align		4
.L_2:
        /*000c*/ 	.byte	0x04, 0x11
        /*000e*/ 	.short	(.L_4 - .L_3)
	.align		4
.L_3:
        /*0010*/ 	.word	index@(_Z5hellov)
        /*0014*/ 	.word	0x00000008


	//----- nvinfo : EIATTR_MIN_STACK_SIZE
	.align		4
.L_4:
        /*0018*/ 	.byte	0x04, 0x12
        /*001a*/ 	.short	(.L_6 - .L_5)
	.align		4
.L_5:
        /*001c*/ 	.word	index@(_Z5hellov)
        /*0020*/ 	.word	0x00000008
.L_6:


//--------------------- .nv.compat                --------------------------
	.section	.nv.compat,"",@"SHT_CUDA_COMPAT_INFO"
	.align	4
        /*0000*/ 	.byte	0x02, 0x09, 0x00, 0x00, 0x02, 0x02, 0x01, 0x00, 0x02, 0x05, 0x05, 0x00, 0x03, 0x07, 0x01, 0x01
        /*0010*/ 	.byte	0x02, 0x03, 0x00, 0x00, 0x02, 0x06, 0x01, 0x00, 0x04, 0x0b, 0x08, 0x00, 0x09, 0x00, 0x00, 0x00
        /*0020*/ 	.byte	0x00, 0x00, 0x00, 0x00


//--------------------- .nv.info._Z5hellov        --------------------------
	.section	.nv.info._Z5hellov,"",@"SHT_CUDA_INFO"
	.sectionflags	@""
	.align	4


	//----- nvinfo : EIATTR_CUDA_API_VERSION
	.align		4
        /*0000*/ 	.byte	0x04, 0x37
        /*0002*/ 	.short	(.L_8 - .L_7)
.L_7:
        /*0004*/ 	.word	0x00000082


	//----- nvinfo : EIATTR_SPARSE_MMA_MASK
	.align		4
.L_8:
        /*0008*/ 	.byte	0x03, 0x50
        /*000a*/ 	.short	0x0000


	//----- nvinfo : EIATTR_MAXREG_COUNT
	.align		4
        /*000c*/ 	.byte	0x03, 0x1b
        /*000e*/ 	.short	0x00ff


	//----- nvinfo : EIATTR_EXTERNS
	.align		4
        /*0010*/ 	.byte	0x04, 0x0f
        /*0012*/ 	.short	(.L_10 - .L_9)


	//   ....[0]....
	.align		4
.L_9:
        /*0014*/ 	.word	index@(vprintf)


	//----- nvinfo : EIATTR_MERCURY_ISA_VERSION
	.align		4
.L_10:
        /*0018*/ 	.byte	0x03, 0x5f
        /*001a*/ 	.short	0x0101


	//----- nvinfo : EIATTR_VRC_CTA_INIT_COUNT
	.align		4
        /*001c*/ 	.byte	0x02, 0x4a
	.zero		1
	.zero		1


	//----- nvinfo : EIATTR_SYSCALL_OFFSETS
	.align		4
        /*0020*/ 	.byte	0x04, 0x46
        /*0022*/ 	.short	(.L_12 - .L_11)


	//   ....[0]....
.L_11:
        /*0024*/ 	.word	0x000000f0


	//----- nvinfo : EIATTR_EXIT_INSTR_OFFSETS
	.align		4
.L_12:
        /*0028*/ 	.byte	0x04, 0x1c
        /*002a*/ 	.short	(.L_14 - .L_13)


	//   ....[0]....
.L_13:
        /*002c*/ 	.word	0x00000100


	//----- nvinfo : EIATTR_SW_WAR
	.align		4
.L_14:
        /*0030*/ 	.byte	0x04, 0x36
        /*0032*/ 	.short	(.L_16 - .L_15)
.L_15:
        /*0034*/ 	.word	0x00000008
.L_16:


//--------------------- .nv.callgraph             --------------------------
	.section	.nv.callgraph,"",@"SHT_CUDA_CALLGRAPH"
	.align	4
	.sectionentsize	8
	.align		4
        /*0000*/ 	.word	0x00000000
	.align		4
        /*0004*/ 	.word	0xffffffff
	.align		4
        /*0008*/ 	.word	index@(_Z5hellov)
	.align		4
        /*000c*/ 	.word	index@(vprintf)
	.align		4
        /*0010*/ 	.word	0x00000000
	.align		4
        /*0014*/ 	.word	0xfffffffe
	.align		4
        /*0018*/ 	.word	0x00000000
	.align		4
        /*001c*/ 	.word	0xfffffffd
	.align		4
        /*0020*/ 	.word	0x00000000
	.align		4
        /*0024*/ 	.word	0xfffffffc


//--------------------- .nv.constant4             --------------------------
	.section	.nv.constant4,"a",@progbits
	.align	8
	.align		8
.nv.constant4:
        /*0000*/ 	.dword	vprintf
	.align		8
        /*0008*/ 	.dword	$str


//--------------------- .text._Z5hellov           --------------------------
	.section	.text._Z5hellov,"ax",@progbits
	.align	128
        .global         _Z5hellov
        .type           _Z5hellov,@function
        .size           _Z5hellov,(.L_x_2 - _Z5hellov)
        .other          _Z5hellov,@"STO_CUDA_ENTRY STV_DEFAULT"
_Z5hellov:
.text._Z5hellov:
[----:B------:R-:W0:Y:S01]  /*0000*/  LDC R1, c[0x0][0x37c] ;  /* 0x0000df00ff017b82 */ /* 0x000e220000000800 */
[----:B------:R-:W1:Y:S01]  /*0010*/  S2R R8, SR_CTAID.X ;  /* 0x0000000000087919 */ /* 0x000e620000002500 */
[----:B0-----:R-:W-:Y:S01]  /*0020*/  VIADD R1, R1, 0xfffffff8 ;  /* 0xfffffff801017836 */ /* 0x001fe20000000000 */
[----:B------:R-:W-:Y:S01]  /*0030*/  MOV R0, 0x0 ;  /* 0x0000000000007802 */ /* 0x000fe20000000f00 */
[----:B------:R-:W0:Y:S01]  /*0040*/  LDCU UR4, c[0x0][0x2f8] ;  /* 0x00005f00ff0477ac */ /* 0x000e220008000800 */
[----:B------:R-:W1:Y:S03]  /*0050*/  S2R R9, SR_TID.X ;  /* 0x0000000000097919 */ /* 0x000e660000002100 */
[----:B------:R2:W3:Y:S01]  /*0060*/  LDC.64 R2, c[0x4][R0] ;  /* 0x0100000000027b82 */ /* 0x0004e20000000a00 */
[----:B------:R-:W4:Y:S01]  /*0070*/  LDCU.64 UR6, c[0x4][0x8] ;  /* 0x01000100ff0677ac */ /* 0x000f220008000a00 */
[----:B------:R-:W5:Y:S01]  /*0080*/  LDCU UR5, c[0x0][0x2fc] ;  /* 0x00005f80ff0577ac */ /* 0x000f620008000800 */
[----:B0-----:R-:W-:Y:S01]  /*0090*/  IADD3 R6, P0, PT, R1, UR4, RZ ;  /* 0x0000000401067c10 */ /* 0x001fe2000ff1e0ff */
[----:B----4-:R-:W-:Y:S01]  /*00a0*/  IMAD.U32 R4, RZ, RZ, UR6 ;  /* 0x00000006ff047e24 */ /* 0x010fe2000f8e00ff */
[----:B------:R-:W-:-:S03]  /*00b0*/  MOV R5, UR7 ;  /* 0x0000000700057c02 */ /* 0x000fc60008000f00 */
[----:B-----5:R-:W-:Y:S01]  /*00c0*/  IMAD.X R7, RZ, RZ, UR5, P0 ;  /* 0x00000005ff077e24 */ /* 0x020fe200080e06ff */
[----:B-1----:R2:W-:Y:S07]  /*00d0*/  STL.64 [R1], R8 ;  /* 0x0000000801007387 */ /* 0x0025ee0000100a00 */
[----:B------:R-:W-:-:S07]  /*00e0*/  LEPC R20, `(.L_x_0) ;  /* 0x000000001014794e */ /* 0x000fce0000000000 */
[----:B--23--:R-:W-:Y:S05]  /*00f0*/  CALL.ABS.NOINC R2 ;  /* 0x0000000002007343 */ /* 0x00cfea0003c00000 */
.L_x_0:
[----:B------:R-:W-:Y:S05]  /*0100*/  EXIT ;  /* 0x000000000000794d */ /* 0x000fea0003800000 */
.L_x_1:
[----:B------:R-:W-:-:S00]  /*0110*/  BRA `(.L_x_1) ;  /* 0xfffffffc00fc7947 */ /* 0x000fc0000383ffff */
[----:B------:R-:W-:-:S00]  /*0120*/  NOP ;  /* 0x0000000000007918 */ /* 0x000fc00000000000 */
        /* <DEDUP_REMOVED lines=13> */
.L_x_2:


//--------------------- .nv.global.init           --------------------------
	.section	.nv.global.init,"aw",@progbits
.nv.global.init:
	.type		$str,@object
	.size		$str,(.L_0 - $str)
$str:
        /*0000*/ 	.byte	0x0a, 0x54, 0x68, 0x65, 0x20, 0x62, 0x6c, 0x6f, 0x63, 0x6b, 0x20, 0x49, 0x44, 0x20, 0x69, 0x73
        /*0010*/ 	.byte	0x20, 0x25, 0x64, 0x20, 0x2d, 0x2d, 0x2d, 0x20, 0x54, 0x68, 0x65, 0x20, 0x74, 0x68, 0x72, 0x65
        /*0020*/ 	.byte	0x61, 0x64, 0x20, 0x49, 0x44, 0x20, 0x69, 0x73, 0x20, 0x25, 0x64, 0x00
.L_0:


//--------------------- .nv.shared.reserved.0     --------------------------
	.section	.nv.shared.reserved.0,"aw",@nobits
	.weak		__nv_reservedSMEM_offset_0_alias
	.size		__nv_reservedSMEM_offset_0_alias, 0, 64
	.other		__nv_reservedSMEM_offset_0_alias,@"STO_CUDA_RESERVED_SHARED STV_DEFAULT"
__nv_reservedSMEM_offset_0_alias:
	.zero		0
	.zero		64


//--------------------- .nv.constant0._Z5hellov   --------------------------
	.section	.nv.constant0._Z5hellov,"a",@progbits
	.sectionflags	@""
	.align	4
.nv.constant0._Z5hellov:
	.zero		896


//--------------------- SYMBOLS --------------------------

	.type		.nv.reservedSmem.offset0,@object
	.size		.nv.reservedSmem.offset0,0x4
	.type		vprintf,@function
